//
// Generated by NVIDIA NVVM Compiler
//
// Compiler Build ID: CL-36424714
// Cuda compilation tools, release 13.0, V13.0.88
// Based on NVVM 20.0.0
//

.version 9.0
.target sm_100
.address_size 64

	// .globl	_Z8init_rngP17curandStateXORWOWm
.global .align 4 .b8 precalc_xorwow_matrix[102400];
.global .align 4 .b8 precalc_xorwow_offset_matrix[102400];
.global .align 4 .b8 mrg32k3aM1[2304];
.global .align 4 .b8 mrg32k3aM2[2304];
.global .align 4 .b8 mrg32k3aM1SubSeq[2016];
.global .align 4 .b8 mrg32k3aM2SubSeq[2016];
.global .align 4 .b8 mrg32k3aM1Seq[2304];
.global .align 4 .b8 mrg32k3aM2Seq[2304];
.const .align 8 .b8 __cr_lgamma_table[72];

.visible .entry _Z8init_rngP17curandStateXORWOWm(
	.param .u64 .ptr .align 1 _Z8init_rngP17curandStateXORWOWm_param_0,
	.param .u64 _Z8init_rngP17curandStateXORWOWm_param_1
)
{
	.reg .pred 	%p<25>;
	.reg .b32 	%r<413>;
	.reg .b64 	%rd<19>;

	ld.param.u64 	%rd8, [_Z8init_rngP17curandStateXORWOWm_param_0];
	ld.param.u64 	%rd9, [_Z8init_rngP17curandStateXORWOWm_param_1];
	mov.u32 	%r183, %ctaid.x;
	mov.u32 	%r184, %ntid.x;
	mov.u32 	%r185, %tid.x;
	mad.lo.s32 	%r1, %r183, %r184, %r185;
	setp.gt.s32 	%p1, %r1, 1048575;
	@%p1 bra 	$L__BB0_44;
	cvta.to.global.u64 	%rd10, %rd8;
	cvt.s64.s32 	%rd18, %r1;
	mul.wide.s32 	%rd11, %r1, 48;
	add.s64 	%rd2, %rd10, %rd11;
	cvt.u32.u64 	%r186, %rd9;
	xor.b32  	%r187, %r186, -1429050551;
	mul.lo.s32 	%r188, %r187, 1099087573;
	{ .reg .b32 tmp; mov.b64 {tmp, %r189}, %rd9; }
	xor.b32  	%r190, %r189, -136515619;
	mul.lo.s32 	%r191, %r190, -1703105765;
	add.s32 	%r192, %r188, %r191;
	add.s32 	%r193, %r192, 6615241;
	add.s32 	%r194, %r188, 123456789;
	st.global.v2.u32 	[%rd2], {%r193, %r194};
	xor.b32  	%r195, %r188, 362436069;
	add.s32 	%r196, %r191, 521288629;
	st.global.v2.u32 	[%rd2+8], {%r195, %r196};
	xor.b32  	%r197, %r191, 88675123;
	add.s32 	%r198, %r188, 5783321;
	st.global.v2.u32 	[%rd2+16], {%r197, %r198};
	setp.eq.s32 	%p2, %r1, 0;
	@%p2 bra 	$L__BB0_43;
	mov.b32 	%r319, 0;
$L__BB0_3:
	and.b64  	%rd4, %rd18, 3;
	setp.eq.s64 	%p3, %rd4, 0;
	@%p3 bra 	$L__BB0_42;
	mul.wide.u32 	%rd12, %r319, 3200;
	mov.u64 	%rd13, precalc_xorwow_matrix;
	add.s64 	%rd5, %rd13, %rd12;
	cvt.u32.u64 	%r3, %rd4;
	mov.b32 	%r320, 0;
$L__BB0_5:
	mov.b32 	%r333, 0;
	mov.u32 	%r334, %r333;
	mov.u32 	%r335, %r333;
	mov.u32 	%r336, %r333;
	mov.u32 	%r337, %r333;
	mov.u32 	%r326, %r333;
$L__BB0_6:
	mul.wide.u32 	%rd14, %r326, 4;
	add.s64 	%rd15, %rd2, %rd14;
	ld.global.u32 	%r11, [%rd15+4];
	shl.b32 	%r12, %r326, 5;
	mov.b32 	%r332, 0;
$L__BB0_7:
	.pragma "nounroll";
	shr.u32 	%r203, %r11, %r332;
	and.b32  	%r204, %r203, 1;
	setp.eq.b32 	%p4, %r204, 1;
	not.pred 	%p5, %p4;
	add.s32 	%r205, %r12, %r332;
	mul.lo.s32 	%r206, %r205, 5;
	mul.wide.u32 	%rd16, %r206, 4;
	add.s64 	%rd6, %rd5, %rd16;
	@%p5 bra 	$L__BB0_9;
	ld.global.u32 	%r207, [%rd6];
	xor.b32  	%r337, %r337, %r207;
	ld.global.u32 	%r208, [%rd6+4];
	xor.b32  	%r336, %r336, %r208;
	ld.global.u32 	%r209, [%rd6+8];
	xor.b32  	%r335, %r335, %r209;
	ld.global.u32 	%r210, [%rd6+12];
	xor.b32  	%r334, %r334, %r210;
	ld.global.u32 	%r211, [%rd6+16];
	xor.b32  	%r333, %r333, %r211;
$L__BB0_9:
	and.b32  	%r213, %r203, 2;
	setp.eq.s32 	%p6, %r213, 0;
	@%p6 bra 	$L__BB0_11;
	ld.global.u32 	%r214, [%rd6+20];
	xor.b32  	%r337, %r337, %r214;
	ld.global.u32 	%r215, [%rd6+24];
	xor.b32  	%r336, %r336, %r215;
	ld.global.u32 	%r216, [%rd6+28];
	xor.b32  	%r335, %r335, %r216;
	ld.global.u32 	%r217, [%rd6+32];
	xor.b32  	%r334, %r334, %r217;
	ld.global.u32 	%r218, [%rd6+36];
	xor.b32  	%r333, %r333, %r218;
$L__BB0_11:
	and.b32  	%r220, %r203, 4;
	setp.eq.s32 	%p7, %r220, 0;
	@%p7 bra 	$L__BB0_13;
	ld.global.u32 	%r221, [%rd6+40];
	xor.b32  	%r337, %r337, %r221;
	ld.global.u32 	%r222, [%rd6+44];
	xor.b32  	%r336, %r336, %r222;
	ld.global.u32 	%r223, [%rd6+48];
	xor.b32  	%r335, %r335, %r223;
	ld.global.u32 	%r224, [%rd6+52];
	xor.b32  	%r334, %r334, %r224;
	ld.global.u32 	%r225, [%rd6+56];
	xor.b32  	%r333, %r333, %r225;
$L__BB0_13:
	and.b32  	%r227, %r203, 8;
	setp.eq.s32 	%p8, %r227, 0;
	@%p8 bra 	$L__BB0_15;
	ld.global.u32 	%r228, [%rd6+60];
	xor.b32  	%r337, %r337, %r228;
	ld.global.u32 	%r229, [%rd6+64];
	xor.b32  	%r336, %r336, %r229;
	ld.global.u32 	%r230, [%rd6+68];
	xor.b32  	%r335, %r335, %r230;
	ld.global.u32 	%r231, [%rd6+72];
	xor.b32  	%r334, %r334, %r231;
	ld.global.u32 	%r232, [%rd6+76];
	xor.b32  	%r333, %r333, %r232;
$L__BB0_15:
	and.b32  	%r234, %r203, 16;
	setp.eq.s32 	%p9, %r234, 0;
	@%p9 bra 	$L__BB0_17;
	ld.global.u32 	%r235, [%rd6+80];
	xor.b32  	%r337, %r337, %r235;
	ld.global.u32 	%r236, [%rd6+84];
	xor.b32  	%r336, %r336, %r236;
	ld.global.u32 	%r237, [%rd6+88];
	xor.b32  	%r335, %r335, %r237;
	ld.global.u32 	%r238, [%rd6+92];
	xor.b32  	%r334, %r334, %r238;
	ld.global.u32 	%r239, [%rd6+96];
	xor.b32  	%r333, %r333, %r239;
$L__BB0_17:
	and.b32  	%r241, %r203, 32;
	setp.eq.s32 	%p10, %r241, 0;
	@%p10 bra 	$L__BB0_19;
	ld.global.u32 	%r242, [%rd6+100];
	xor.b32  	%r337, %r337, %r242;
	ld.global.u32 	%r243, [%rd6+104];
	xor.b32  	%r336, %r336, %r243;
	ld.global.u32 	%r244, [%rd6+108];
	xor.b32  	%r335, %r335, %r244;
	ld.global.u32 	%r245, [%rd6+112];
	xor.b32  	%r334, %r334, %r245;
	ld.global.u32 	%r246, [%rd6+116];
	xor.b32  	%r333, %r333, %r246;
$L__BB0_19:
	and.b32  	%r248, %r203, 64;
	setp.eq.s32 	%p11, %r248, 0;
	@%p11 bra 	$L__BB0_21;
	ld.global.u32 	%r249, [%rd6+120];
	xor.b32  	%r337, %r337, %r249;
	ld.global.u32 	%r250, [%rd6+124];
	xor.b32  	%r336, %r336, %r250;
	ld.global.u32 	%r251, [%rd6+128];
	xor.b32  	%r335, %r335, %r251;
	ld.global.u32 	%r252, [%rd6+132];
	xor.b32  	%r334, %r334, %r252;
	ld.global.u32 	%r253, [%rd6+136];
	xor.b32  	%r333, %r333, %r253;
$L__BB0_21:
	and.b32  	%r255, %r203, 128;
	setp.eq.s32 	%p12, %r255, 0;
	@%p12 bra 	$L__BB0_23;
	ld.global.u32 	%r256, [%rd6+140];
	xor.b32  	%r337, %r337, %r256;
	ld.global.u32 	%r257, [%rd6+144];
	xor.b32  	%r336, %r336, %r257;
	ld.global.u32 	%r258, [%rd6+148];
	xor.b32  	%r335, %r335, %r258;
	ld.global.u32 	%r259, [%rd6+152];
	xor.b32  	%r334, %r334, %r259;
	ld.global.u32 	%r260, [%rd6+156];
	xor.b32  	%r333, %r333, %r260;
$L__BB0_23:
	and.b32  	%r262, %r203, 256;
	setp.eq.s32 	%p13, %r262, 0;
	@%p13 bra 	$L__BB0_25;
	ld.global.u32 	%r263, [%rd6+160];
	xor.b32  	%r337, %r337, %r263;
	ld.global.u32 	%r264, [%rd6+164];
	xor.b32  	%r336, %r336, %r264;
	ld.global.u32 	%r265, [%rd6+168];
	xor.b32  	%r335, %r335, %r265;
	ld.global.u32 	%r266, [%rd6+172];
	xor.b32  	%r334, %r334, %r266;
	ld.global.u32 	%r267, [%rd6+176];
	xor.b32  	%r333, %r333, %r267;
$L__BB0_25:
	and.b32  	%r269, %r203, 512;
	setp.eq.s32 	%p14, %r269, 0;
	@%p14 bra 	$L__BB0_27;
	ld.global.u32 	%r270, [%rd6+180];
	xor.b32  	%r337, %r337, %r270;
	ld.global.u32 	%r271, [%rd6+184];
	xor.b32  	%r336, %r336, %r271;
	ld.global.u32 	%r272, [%rd6+188];
	xor.b32  	%r335, %r335, %r272;
	ld.global.u32 	%r273, [%rd6+192];
	xor.b32  	%r334, %r334, %r273;
	ld.global.u32 	%r274, [%rd6+196];
	xor.b32  	%r333, %r333, %r274;
$L__BB0_27:
	and.b32  	%r276, %r203, 1024;
	setp.eq.s32 	%p15, %r276, 0;
	@%p15 bra 	$L__BB0_29;
	ld.global.u32 	%r277, [%rd6+200];
	xor.b32  	%r337, %r337, %r277;
	ld.global.u32 	%r278, [%rd6+204];
	xor.b32  	%r336, %r336, %r278;
	ld.global.u32 	%r279, [%rd6+208];
	xor.b32  	%r335, %r335, %r279;
	ld.global.u32 	%r280, [%rd6+212];
	xor.b32  	%r334, %r334, %r280;
	ld.global.u32 	%r281, [%rd6+216];
	xor.b32  	%r333, %r333, %r281;
$L__BB0_29:
	and.b32  	%r283, %r203, 2048;
	setp.eq.s32 	%p16, %r283, 0;
	@%p16 bra 	$L__BB0_31;
	ld.global.u32 	%r284, [%rd6+220];
	xor.b32  	%r337, %r337, %r284;
	ld.global.u32 	%r285, [%rd6+224];
	xor.b32  	%r336, %r336, %r285;
	ld.global.u32 	%r286, [%rd6+228];
	xor.b32  	%r335, %r335, %r286;
	ld.global.u32 	%r287, [%rd6+232];
	xor.b32  	%r334, %r334, %r287;
	ld.global.u32 	%r288, [%rd6+236];
	xor.b32  	%r333, %r333, %r288;
$L__BB0_31:
	and.b32  	%r290, %r203, 4096;
	setp.eq.s32 	%p17, %r290, 0;
	@%p17 bra 	$L__BB0_33;
	ld.global.u32 	%r291, [%rd6+240];
	xor.b32  	%r337, %r337, %r291;
	ld.global.u32 	%r292, [%rd6+244];
	xor.b32  	%r336, %r336, %r292;
	ld.global.u32 	%r293, [%rd6+248];
	xor.b32  	%r335, %r335, %r293;
	ld.global.u32 	%r294, [%rd6+252];
	xor.b32  	%r334, %r334, %r294;
	ld.global.u32 	%r295, [%rd6+256];
	xor.b32  	%r333, %r333, %r295;
$L__BB0_33:
	and.b32  	%r297, %r203, 8192;
	setp.eq.s32 	%p18, %r297, 0;
	@%p18 bra 	$L__BB0_35;
	ld.global.u32 	%r298, [%rd6+260];
	xor.b32  	%r337, %r337, %r298;
	ld.global.u32 	%r299, [%rd6+264];
	xor.b32  	%r336, %r336, %r299;
	ld.global.u32 	%r300, [%rd6+268];
	xor.b32  	%r335, %r335, %r300;
	ld.global.u32 	%r301, [%rd6+272];
	xor.b32  	%r334, %r334, %r301;
	ld.global.u32 	%r302, [%rd6+276];
	xor.b32  	%r333, %r333, %r302;
$L__BB0_35:
	and.b32  	%r304, %r203, 16384;
	setp.eq.s32 	%p19, %r304, 0;
	@%p19 bra 	$L__BB0_37;
	ld.global.u32 	%r305, [%rd6+280];
	xor.b32  	%r337, %r337, %r305;
	ld.global.u32 	%r306, [%rd6+284];
	xor.b32  	%r336, %r336, %r306;
	ld.global.u32 	%r307, [%rd6+288];
	xor.b32  	%r335, %r335, %r307;
	ld.global.u32 	%r308, [%rd6+292];
	xor.b32  	%r334, %r334, %r308;
	ld.global.u32 	%r309, [%rd6+296];
	xor.b32  	%r333, %r333, %r309;
$L__BB0_37:
	and.b32  	%r311, %r203, 32768;
	setp.eq.s32 	%p20, %r311, 0;
	@%p20 bra 	$L__BB0_39;
	ld.global.u32 	%r312, [%rd6+300];
	xor.b32  	%r337, %r337, %r312;
	ld.global.u32 	%r313, [%rd6+304];
	xor.b32  	%r336, %r336, %r313;
	ld.global.u32 	%r314, [%rd6+308];
	xor.b32  	%r335, %r335, %r314;
	ld.global.u32 	%r315, [%rd6+312];
	xor.b32  	%r334, %r334, %r315;
	ld.global.u32 	%r316, [%rd6+316];
	xor.b32  	%r333, %r333, %r316;
$L__BB0_39:
	add.s32 	%r332, %r332, 16;
	setp.ne.s32 	%p21, %r332, 32;
	@%p21 bra 	$L__BB0_7;
	mad.lo.s32 	%r317, %r326, -31, %r12;
	add.s32 	%r326, %r317, 1;
	setp.ne.s32 	%p22, %r326, 5;
	@%p22 bra 	$L__BB0_6;
	st.global.u32 	[%rd2+4], %r337;
	st.global.u32 	[%rd2+8], %r336;
	st.global.u32 	[%rd2+12], %r335;
	st.global.u32 	[%rd2+16], %r334;
	st.global.u32 	[%rd2+20], %r333;
	add.s32 	%r320, %r320, 1;
	setp.lt.u32 	%p23, %r320, %r3;
	@%p23 bra 	$L__BB0_5;
$L__BB0_42:
	shr.u64 	%rd7, %rd18, 2;
	add.s32 	%r319, %r319, 1;
	setp.gt.u64 	%p24, %rd18, 3;
	mov.u64 	%rd18, %rd7;
	@%p24 bra 	$L__BB0_3;
$L__BB0_43:
	mov.b32 	%r318, 0;
	st.global.v2.u32 	[%rd2+24], {%r318, %r318};
	st.global.u32 	[%rd2+32], %r318;
	mov.b64 	%rd17, 0;
	st.global.u64 	[%rd2+40], %rd17;
$L__BB0_44:
	ret;

}


// ===== COMPILED SASS (sm_100) =====

	.target	sm_100

	.elftype	@"ET_EXEC"


//--------------------- .note.nv.tkinfo           --------------------------
	.section	.note.nv.tkinfo,"",@"SHT_NOTE"
	.sectionflags	@"SHF_NOTE_NV_TKINFO"
	.tkinfo
        /*0018*/ 	.word	0x00000002
        /*0030*/ 	.string	""
        /*0030*/ 	.string	"ptxas"
        /*0030*/ 	.string	"Cuda compilation tools, release 13.0, V13.0.88"
        /*0030*/ 	.string	"Build cuda_13.0.r13.0/compiler.36424714_0"
        /*0030*/ 	.string	"-arch sm_100 -m 64 "



//--------------------- .note.nv.cuinfo           --------------------------
	.section	.note.nv.cuinfo,"",@"SHT_NOTE"
	.sectionflags	@"SHF_NOTE_NV_CUINFO"
        /*0018*/ 	.short	0x0002
        /*001a*/ 	.short	0x0064
        /*001c*/ 	.short	0x0082
	.zero		2


//--------------------- .nv.info                  --------------------------
	.section	.nv.info,"",@"SHT_CUDA_INFO"
	.align	4


	//----- nvinfo : EIATTR_REGCOUNT
	.align		4
        /*0000*/ 	.byte	0x04, 0x2f
        /*0002*/ 	.short	(.L_10 - .L_9)
	.align		4
.L_9:
        /*0004*/ 	.word	index@(_Z8init_rngP17curandStateXORWOWm)
        /*0008*/ 	.word	0x0000001f


	//----- nvinfo : EIATTR_FRAME_SIZE
	.align		4
.L_10:
        /*000c*/ 	.byte	0x04, 0x11
        /*000e*/ 	.short	(.L_12 - .L_11)
	.align		4
.L_11:
        /*0010*/ 	.word	index@(_Z8init_rngP17curandStateXORWOWm)
        /*0014*/ 	.word	0x00000000


	//----- nvinfo : EIATTR_MIN_STACK_SIZE
	.align		4
.L_12:
        /*0018*/ 	.byte	0x04, 0x12
        /*001a*/ 	.short	(.L_14 - .L_13)
	.align		4
.L_13:
        /*001c*/ 	.word	index@(_Z8init_rngP17curandStateXORWOWm)
        /*0020*/ 	.word	0x00000000
.L_14:


//--------------------- .nv.compat                --------------------------
	.section	.nv.compat,"",@"SHT_CUDA_COMPAT_INFO"
	.align	4
        /*0000*/ 	.byte	0x02, 0x09, 0x00, 0x00, 0x02, 0x02, 0x01, 0x00, 0x02, 0x05, 0x05, 0x00, 0x03, 0x07, 0x01, 0x01
        /*0010*/ 	.byte	0x02, 0x03, 0x00, 0x00, 0x02, 0x06, 0x01, 0x00, 0x04, 0x0b, 0x08, 0x00, 0x09, 0x00, 0x00, 0x00
        /*0020*/ 	.byte	0x00, 0x00, 0x00, 0x00


//--------------------- .nv.info._Z8init_rngP17curandStateXORWOWm --------------------------
	.section	.nv.info._Z8init_rngP17curandStateXORWOWm,"",@"SHT_CUDA_INFO"
	.sectionflags	@""
	.align	4


	//----- nvinfo : EIATTR_CUDA_API_VERSION
	.align		4
        /*0000*/ 	.byte	0x04, 0x37
        /*0002*/ 	.short	(.L_16 - .L_15)
.L_15:
        /*0004*/ 	.word	0x00000082


	//----- nvinfo : EIATTR_KPARAM_INFO
	.align		4
.L_16:
        /*0008*/ 	.byte	0x04, 0x17
        /*000a*/ 	.short	(.L_18 - .L_17)
.L_17:
        /*000c*/ 	.word	0x00000000
        /*0010*/ 	.short	0x0001
        /*0012*/ 	.short	0x0008
        /*0014*/ 	.byte	0x00, 0xf0, 0x21, 0x00


	//----- nvinfo : EIATTR_KPARAM_INFO
	.align		4
.L_18:
        /*0018*/ 	.byte	0x04, 0x17
        /*001a*/ 	.short	(.L_20 - .L_19)
.L_19:
        /*001c*/ 	.word	0x00000000
        /*0020*/ 	.short	0x0000
        /*0022*/ 	.short	0x0000
        /*0024*/ 	.byte	0x00, 0xf5, 0x21, 0x00


	//----- nvinfo : EIATTR_SPARSE_MMA_MASK
	.align		4
.L_20:
        /*0028*/ 	.byte	0x03, 0x50
        /*002a*/ 	.short	0x0000


	//----- nvinfo : EIATTR_MAXREG_COUNT
	.align		4
        /*002c*/ 	.byte	0x03, 0x1b
        /*002e*/ 	.short	0x00ff


	//----- nvinfo : EIATTR_MERCURY_ISA_VERSION
	.align		4
        /*0030*/ 	.byte	0x03, 0x5f
        /*0032*/ 	.short	0x0101


	//----- nvinfo : EIATTR_VRC_CTA_INIT_COUNT
	.align		4
        /*0034*/ 	.byte	0x02, 0x4a
	.zero		1
	.zero		1


	//----- nvinfo : EIATTR_EXIT_INSTR_OFFSETS
	.align		4
        /*0038*/ 	.byte	0x04, 0x1c
        /*003a*/ 	.short	(.L_22 - .L_21)


	//   ....[0]....
.L_21:
        /*003c*/ 	.word	0x00000060


	//   ....[1]....
        /*0040*/ 	.word	0x00000ef0


	//----- nvinfo : EIATTR_CRS_STACK_SIZE
	.align		4
.L_22:
        /*0044*/ 	.byte	0x04, 0x1e
        /*0046*/ 	.short	(.L_24 - .L_23)
.L_23:
        /*0048*/ 	.word	0x00000000


	//----- nvinfo : EIATTR_CBANK_PARAM_SIZE
	.align		4
.L_24:
        /*004c*/ 	.byte	0x03, 0x19
        /*004e*/ 	.short	0x0010


	//----- nvinfo : EIATTR_PARAM_CBANK
	.align		4
        /*0050*/ 	.byte	0x04, 0x0a
        /*0052*/ 	.short	(.L_26 - .L_25)
	.align		4
.L_25:
        /*0054*/ 	.word	index@(.nv.constant0._Z8init_rngP17curandStateXORWOWm)
        /*0058*/ 	.short	0x0380
        /*005a*/ 	.short	0x0010


	//----- nvinfo : EIATTR_SW_WAR
	.align		4
.L_26:
        /*005c*/ 	.byte	0x04, 0x36
        /*005e*/ 	.short	(.L_28 - .L_27)
.L_27:
        /*0060*/ 	.word	0x00000008
.L_28:


//--------------------- .nv.callgraph             --------------------------
	.section	.nv.callgraph,"",@"SHT_CUDA_CALLGRAPH"
	.align	4
	.sectionentsize	8
	.align		4
        /*0000*/ 	.word	0x00000000
	.align		4
        /*0004*/ 	.word	0xffffffff
	.align		4
        /*0008*/ 	.word	0x00000000
	.align		4
        /*000c*/ 	.word	0xfffffffe
	.align		4
        /*0010*/ 	.word	0x00000000
	.align		4
        /*0014*/ 	.word	0xfffffffd
	.align		4
        /*0018*/ 	.word	0x00000000
	.align		4
        /*001c*/ 	.word	0xfffffffc


//--------------------- .nv.constant4             --------------------------
	.section	.nv.constant4,"a",@progbits
	.align	8
	.align		8
.nv.constant4:
        /*0000*/ 	.dword	precalc_xorwow_matrix
	.align		8
        /*0008*/ 	.dword	precalc_xorwow_offset_matrix
	.align		8
        /*0010*/ 	.dword	mrg32k3aM1
	.align		8
        /*0018*/ 	.dword	mrg32k3aM2
	.align		8
        /*0020*/ 	.dword	mrg32k3aM1SubSeq
	.align		8
        /*0028*/ 	.dword	mrg32k3aM2SubSeq
	.align		8
        /*0030*/ 	.dword	mrg32k3aM1Seq
	.align		8
        /*0038*/ 	.dword	mrg32k3aM2Seq


//--------------------- .nv.constant3             --------------------------
	.section	.nv.constant3,"a",@progbits
	.align	8
.nv.constant3:
	.type		__cr_lgamma_table,@object
	.size		__cr_lgamma_table,(.L_8 - __cr_lgamma_table)
__cr_lgamma_table:
        /*0000*/ 	.byte	0x00, 0x00, 0x00, 0x00, 0x00, 0x00, 0x00, 0x00, 0x00, 0x00, 0x00, 0x00, 0x00, 0x00, 0x00, 0x00
        /*0010*/ 	.byte	0xef, 0x39, 0xfa, 0xfe, 0x42, 0x2e, 0xe6, 0x3f, 0x02, 0x20, 0x2a, 0xfa, 0x0b, 0xab, 0xfc, 0x3f
        /*0020*/ 	.byte	0xf9, 0x2c, 0x92, 0x7c, 0xa7, 0x6c, 0x09, 0x40, 0xc9, 0x79, 0x44, 0x3c, 0x64, 0x26, 0x13, 0x40
        /*0030*/ 	.byte	0xca, 0x01, 0xcf, 0x3a, 0x27, 0x51, 0x1a, 0x40, 0x30, 0xcc, 0x2d, 0xf3, 0xe1, 0x0c, 0x21, 0x40
        /*0040*/ 	.byte	0x0d, 0xb7, 0xfc, 0x82, 0x8e, 0x35, 0x25, 0x40
.L_8:


//--------------------- .text._Z8init_rngP17curandStateXORWOWm --------------------------
	.section	.text._Z8init_rngP17curandStateXORWOWm,"ax",@progbits
	.align	128
        .global         _Z8init_rngP17curandStateXORWOWm
        .type           _Z8init_rngP17curandStateXORWOWm,@function
        .size           _Z8init_rngP17curandStateXORWOWm,(.L_x_9 - _Z8init_rngP17curandStateXORWOWm)
        .other          _Z8init_rngP17curandStateXORWOWm,@"STO_CUDA_ENTRY STV_DEFAULT"
_Z8init_rngP17curandStateXORWOWm:
.text._Z8init_rngP17curandStateXORWOWm:
[----:B------:R-:W-:Y:S01]  /*0000*/  LDC R1, c[0x0][0x37c] ;  /* 0x0000df00ff017b82 */ /* 0x000fe20000000800 */
[----:B------:R-:W0:Y:S07]  /*0010*/  S2R R0, SR_TID.X ;  /* 0x0000000000007919 */ /* 0x000e2e0000002100 */
[----:B------:R-:W0:Y:S08]  /*0020*/  S2UR UR4, SR_CTAID.X ;  /* 0x00000000000479c3 */ /* 0x000e300000002500 */
[----:B------:R-:W0:Y:S02]  /*0030*/  LDC R13, c[0x0][0x360] ;  /* 0x0000d800ff0d7b82 */ /* 0x000e240000000800 */
[----:B0-----:R-:W-:-:S05]  /*0040*/  IMAD R13, R13, UR4, R0 ;  /* 0x000000040d0d7c24 */ /* 0x001fca000f8e0200 */
[----:B------:R-:W-:-:S13]  /*0050*/  ISETP.GT.AND P0, PT, R13, 0xfffff, PT ;  /* 0x000fffff0d00780c */ /* 0x000fda0003f04270 */
[----:B------:R-:W-:Y:S05]  /*0060*/  @P0 EXIT ;  /* 0x000000000000094d */ /* 0x000fea0003800000 */
[----:B------:R-:W0:Y:S01]  /*0070*/  LDC.64 R2, c[0x0][0x388] ;  /* 0x0000e200ff027b82 */ /* 0x000e220000000a00 */
[----:B------:R-:W1:Y:S01]  /*0080*/  LDCU.64 UR4, c[0x0][0x358] ;  /* 0x00006b00ff0477ac */ /* 0x000e620008000a00 */
[----:B------:R-:W-:Y:S01]  /*0090*/  ISETP.NE.AND P0, PT, R13, RZ, PT ;  /* 0x000000ff0d00720c */ /* 0x000fe20003f05270 */
[----:B------:R-:W-:Y:S05]  /*00a0*/  BSSY.RECONVERGENT B0, `(.L_x_0) ;  /* 0x00000e1000007945 */ /* 0x000fea0003800200 */
[----:B------:R-:W2:Y:S01]  /*00b0*/  LDC.64 R6, c[0x0][0x380] ;  /* 0x0000e000ff067b82 */ /* 0x000ea20000000a00 */
[----:B0-----:R-:W-:Y:S02]  /*00c0*/  LOP3.LUT R0, R2, 0xaad26b49, RZ, 0x3c, !PT ;  /* 0xaad26b4902007812 */ /* 0x001fe400078e3cff */
[----:B------:R-:W-:-:S03]  /*00d0*/  LOP3.LUT R2, R3, 0xf7dcefdd, RZ, 0x3c, !PT ;  /* 0xf7dcefdd03027812 */ /* 0x000fc600078e3cff */
[----:B------:R-:W-:Y:S02]  /*00e0*/  IMAD R0, R0, 0x4182bed5, RZ ;  /* 0x4182bed500007824 */ /* 0x000fe400078e02ff */
[----:B------:R-:W-:Y:S02]  /*00f0*/  IMAD R3, R2, -0x658354e5, RZ ;  /* 0x9a7cab1b02037824 */ /* 0x000fe400078e02ff */
[----:B--2---:R-:W-:Y:S01]  /*0100*/  IMAD.WIDE R6, R13, 0x30, R6 ;  /* 0x000000300d067825 */ /* 0x004fe200078e0206 */
[C---:B------:R-:W-:Y:S02]  /*0110*/  LOP3.LUT R8, R0.reuse, 0x159a55e5, RZ, 0x3c, !PT ;  /* 0x159a55e500087812 */ /* 0x040fe400078e3cff */
[C---:B------:R-:W-:Y:S01]  /*0120*/  IADD3 R4, PT, PT, R0.reuse, 0x64f0c9, R3 ;  /* 0x0064f0c900047810 */ /* 0x040fe20007ffe003 */
[C---:B------:R-:W-:Y:S01]  /*0130*/  VIADD R5, R0.reuse, 0x75bcd15 ;  /* 0x075bcd1500057836 */ /* 0x040fe20000000000 */
[----:B------:R-:W-:Y:S01]  /*0140*/  LOP3.LUT R10, R3, 0x5491333, RZ, 0x3c, !PT ;  /* 0x05491333030a7812 */ /* 0x000fe200078e3cff */
[----:B------:R-:W-:-:S02]  /*0150*/  VIADD R11, R0, 0x583f19 ;  /* 0x00583f19000b7836 */ /* 0x000fc40000000000 */
[----:B------:R-:W-:Y:S01]  /*0160*/  VIADD R9, R3, 0x1f123bb5 ;  /* 0x1f123bb503097836 */ /* 0x000fe20000000000 */
[----:B-1----:R0:W-:Y:S04]  /*0170*/  STG.E.64 desc[UR4][R6.64], R4 ;  /* 0x0000000406007986 */ /* 0x0021e8000c101b04 */
[----:B------:R0:W-:Y:S04]  /*0180*/  STG.E.64 desc[UR4][R6.64+0x8], R8 ;  /* 0x0000080806007986 */ /* 0x0001e8000c101b04 */
[----:B------:R0:W-:Y:S01]  /*0190*/  STG.E.64 desc[UR4][R6.64+0x10], R10 ;  /* 0x0000100a06007986 */ /* 0x0001e2000c101b04 */
[----:B------:R-:W-:Y:S05]  /*01a0*/  @!P0 BRA `(.L_x_1) ;  /* 0x0000000c00408947 */ /* 0x000fea0003800000 */
[----:B------:R-:W-:Y:S01]  /*01b0*/  SHF.R.S32.HI R0, RZ, 0x1f, R13 ;  /* 0x0000001fff007819 */ /* 0x000fe2000001140d */
[----:B------:R-:W-:-:S07]  /*01c0*/  IMAD.MOV.U32 R12, RZ, RZ, RZ ;  /* 0x000000ffff0c7224 */ /* 0x000fce00078e00ff */
.L_x_7:
[----:B-1----:R-:W-:Y:S01]  /*01d0*/  LOP3.LUT R2, R13, 0x3, RZ, 0xc0, !PT ;  /* 0x000000030d027812 */ /* 0x002fe200078ec0ff */
[----:B------:R-:W-:Y:S03]  /*01e0*/  BSSY.RECONVERGENT B1, `(.L_x_2) ;  /* 0x00000c6000017945 */ /* 0x000fe60003800200 */
[----:B------:R-:W-:-:S04]  /*01f0*/  ISETP.NE.U32.AND P0, PT, R2, RZ, PT ;  /* 0x000000ff0200720c */ /* 0x000fc80003f05070 */
[----:B------:R-:W-:-:S13]  /*0200*/  ISETP.NE.AND.EX P0, PT, RZ, RZ, PT, P0 ;  /* 0x000000ffff00720c */ /* 0x000fda0003f05300 */
[----:B------:R-:W-:Y:S05]  /*0210*/  @!P0 BRA `(.L_x_3) ;  /* 0x0000000c00088947 */ /* 0x000fea0003800000 */
[----:B0-----:R-:W0:Y:S01]  /*0220*/  LDC.64 R8, c[0x4][RZ] ;  /* 0x01000000ff087b82 */ /* 0x001e220000000a00 */
[----:B------:R-:W-:Y:S02]  /*0230*/  IMAD.MOV.U32 R14, RZ, RZ, RZ ;  /* 0x000000ffff0e7224 */ /* 0x000fe400078e00ff */
[----:B0-----:R-:W-:-:S07]  /*0240*/  IMAD.WIDE.U32 R8, R12, 0xc80, R8 ;  /* 0x00000c800c087825 */ /* 0x001fce00078e0008 */
.L_x_6:
[----:B-1----:R-:W-:Y:S01]  /*0250*/  IMAD.MOV.U32 R15, RZ, RZ, RZ ;  /* 0x000000ffff0f7224 */ /* 0x002fe200078e00ff */
[----:B------:R-:W-:Y:S01]  /*0260*/  CS2R R2, SRZ ;  /* 0x0000000000027805 */ /* 0x000fe2000001ff00 */
[----:B------:R-:W-:Y:S01]  /*0270*/  IMAD.MOV.U32 R17, RZ, RZ, RZ ;  /* 0x000000ffff117224 */ /* 0x000fe200078e00ff */
[----:B------:R-:W-:-:S07]  /*0280*/  CS2R R4, SRZ ;  /* 0x0000000000047805 */ /* 0x000fce000001ff00 */
.L_x_5:
[----:B------:R-:W-:-:S05]  /*0290*/  IMAD.WIDE.U32 R10, R17, 0x4, R6 ;  /* 0x00000004110a7825 */ /* 0x000fca00078e0006 */
[----:B------:R0:W5:Y:S01]  /*02a0*/  LDG.E R16, desc[UR4][R10.64+0x4] ;  /* 0x000004040a107981 */ /* 0x000162000c1e1900 */
[----:B------:R-:W-:-:S07]  /*02b0*/  IMAD.MOV.U32 R19, RZ, RZ, RZ ;  /* 0x000000ffff137224 */ /* 0x000fce00078e00ff */
.L_x_4:
[----:B-----5:R-:W-:Y:S01]  /*02c0*/  SHF.R.U32.HI R24, RZ, R19, R16 ;  /* 0x00000013ff187219 */ /* 0x020fe20000011610 */
[----:B0-----:R-:W-:-:S03]  /*02d0*/  IMAD.SHL.U32 R10, R17, 0x20, RZ ;  /* 0x00000020110a7824 */ /* 0x001fc600078e00ff */
[----:B------:R-:W-:Y:S01]  /*02e0*/  LOP3.LUT R11, R24, 0x1, RZ, 0xc0, !PT ;  /* 0x00000001180b7812 */ /* 0x000fe200078ec0ff */
[----:B------:R-:W-:-:S03]  /*02f0*/  IMAD.IADD R10, R10, 0x1, R19 ;  /* 0x000000010a0a7824 */ /* 0x000fc600078e0213 */
[----:B------:R-:W-:Y:S01]  /*0300*/  ISETP.NE.U32.AND P0, PT, R11, 0x1, PT ;  /* 0x000000010b00780c */ /* 0x000fe20003f05070 */
[----:B------:R-:W-:-:S03]  /*0310*/  IMAD R11, R10, 0x5, RZ ;  /* 0x000000050a0b7824 */ /* 0x000fc600078e02ff */
[----:B------:R-:W-:Y:S01]  /*0320*/  R2P PR, R24, 0x7e ;  /* 0x0000007e18007804 */ /* 0x000fe20000000000 */
[----:B------:R-:W-:-:S08]  /*0330*/  IMAD.WIDE.U32 R10, R11, 0x4, R8 ;  /* 0x000000040b0a7825 */ /* 0x000fd000078e0008 */
[----:B------:R-:W2:Y:S04]  /*0340*/  @!P0 LDG.E R18, desc[UR4][R10.64] ;  /* 0x000000040a128981 */ /* 0x000ea8000c1e1900 */
[----:B------:R-:W3:Y:S04]  /*0350*/  @!P0 LDG.E R20, desc[UR4][R10.64+0x10] ;  /* 0x000010040a148981 */ /* 0x000ee8000c1e1900 */
[----:B------:R-:W4:Y:S04]  /*0360*/  @P1 LDG.E R22, desc[UR4][R10.64+0x14] ;  /* 0x000014040a161981 */ /* 0x000f28000c1e1900 */
[----:B------:R-:W4:Y:S04]  /*0370*/  @P2 LDG.E R26, desc[UR4][R10.64+0x28] ;  /* 0x000028040a1a2981 */ /* 0x000f28000c1e1900 */
[----:B------:R-:W4:Y:S04]  /*0380*/  @!P0 LDG.E R21, desc[UR4][R10.64+0x4] ;  /* 0x000004040a158981 */ /* 0x000f28000c1e1900 */
[----:B------:R-:W4:Y:S04]  /*0390*/  @!P0 LDG.E R23, desc[UR4][R10.64+0xc] ;  /* 0x00000c040a178981 */ /* 0x000f28000c1e1900 */
[----:B------:R-:W4:Y:S04]  /*03a0*/  @P1 LDG.E R25, desc[UR4][R10.64+0x18] ;  /* 0x000018040a191981 */ /* 0x000f28000c1e1900 */
[----:B------:R-:W4:Y:S04]  /*03b0*/  @P3 LDG.E R28, desc[UR4][R10.64+0x3c] ;  /* 0x00003c040a1c3981 */ /* 0x000f28000c1e1900 */
[----:B------:R-:W4:Y:S01]  /*03c0*/  @P6 LDG.E R27, desc[UR4][R10.64+0x7c] ;  /* 0x00007c040a1b6981 */ /* 0x000f22000c1e1900 */
[----:B--2---:R-:W-:-:S03]  /*03d0*/  @!P0 LOP3.LUT R15, R15, R18, RZ, 0x3c, !PT ;  /* 0x000000120f0f8212 */ /* 0x004fc600078e3cff */
[----:B------:R-:W2:Y:S01]  /*03e0*/  @!P0 LDG.E R18, desc[UR4][R10.64+0x8] ;  /* 0x000008040a128981 */ /* 0x000ea2000c1e1900 */
[----:B---3--:R-:W-:-:S03]  /*03f0*/  @!P0 LOP3.LUT R3, R3, R20, RZ, 0x3c, !PT ;  /* 0x0000001403038212 */ /* 0x008fc600078e3cff */
[----:B------:R-:W3:Y:S01]  /*0400*/  @P1 LDG.E R20, desc[UR4][R10.64+0x24] ;  /* 0x000024040a141981 */ /* 0x000ee2000c1e1900 */
[----:B----4-:R-:W-:-:S03]  /*0410*/  @P1 LOP3.LUT R15, R15, R22, RZ, 0x3c, !PT ;  /* 0x000000160f0f1212 */ /* 0x010fc600078e3cff */
[----:B------:R-:W4:Y:S01]  /*0420*/  @P2 LDG.E R22, desc[UR4][R10.64+0x38] ;  /* 0x000038040a162981 */ /* 0x000f22000c1e1900 */
[----:B------:R-:W-:-:S03]  /*0430*/  @P2 LOP3.LUT R15, R15, R26, RZ, 0x3c, !PT ;  /* 0x0000001a0f0f2212 */ /* 0x000fc600078e3cff */
[----:B------:R-:W4:Y:S01]  /*0440*/  @P4 LDG.E R26, desc[UR4][R10.64+0x50] ;  /* 0x000050040a1a4981 */ /* 0x000f22000c1e1900 */
[----:B------:R-:W-:-:S03]  /*0450*/  @!P0 LOP3.LUT R4, R4, R21, RZ, 0x3c, !PT ;  /* 0x0000001504048212 */ /* 0x000fc600078e3cff */
[----:B------:R-:W4:Y:S01]  /*0460*/  @P1 LDG.E R21, desc[UR4][R10.64+0x20] ;  /* 0x000020040a151981 */ /* 0x000f22000c1e1900 */
[----:B------:R-:W-:-:S03]  /*0470*/  @!P0 LOP3.LUT R2, R2, R23, RZ, 0x3c, !PT ;  /* 0x0000001702028212 */ /* 0x000fc600078e3cff */
[----:B------:R-:W4:Y:S01]  /*0480*/  @P2 LDG.E R23, desc[UR4][R10.64+0x2c] ;  /* 0x00002c040a172981 */ /* 0x000f22000c1e1900 */
[----:B------:R-:W-:-:S03]  /*0490*/  @P1 LOP3.LUT R4, R4, R25, RZ, 0x3c, !PT ;  /* 0x0000001904041212 */ /* 0x000fc600078e3cff */
[----:B------:R-:W4:Y:S01]  /*04a0*/  @P2 LDG.E R25, desc[UR4][R10.64+0x34] ;  /* 0x000034040a192981 */ /* 0x000f22000c1e1900 */
[----:B--2---:R-:W-:-:S03]  /*04b0*/  @!P0 LOP3.LUT R5, R5, R18, RZ, 0x3c, !PT ;  /* 0x0000001205058212 */ /* 0x004fc600078e3cff */
[----:B------:R-:W2:Y:S01]  /*04c0*/  @P1 LDG.E R18, desc[UR4][R10.64+0x1c] ;  /* 0x00001c040a121981 */ /* 0x000ea2000c1e1900 */
[----:B---3--:R-:W-:-:S03]  /*04d0*/  @P1 LOP3.LUT R3, R3, R20, RZ, 0x3c, !PT ;  /* 0x0000001403031212 */ /* 0x008fc600078e3cff */
[----:B------:R-:W3:Y:S01]  /*04e0*/  @P2 LDG.E R20, desc[UR4][R10.64+0x30] ;  /* 0x000030040a142981 */ /* 0x000ee2000c1e1900 */
[----:B----4-:R-:W-:-:S03]  /*04f0*/  @P2 LOP3.LUT R3, R3, R22, RZ, 0x3c, !PT ;  /* 0x0000001603032212 */ /* 0x010fc600078e3cff */
[----:B------:R-:W4:Y:S01]  /*0500*/  @P3 LDG.E R22, desc[UR4][R10.64+0x4c] ;  /* 0x00004c040a163981 */ /* 0x000f22000c1e1900 */
[----:B------:R-:W-:-:S04]  /*0510*/  @P3 LOP3.LUT R15, R15, R28, RZ, 0x3c, !PT ;  /* 0x0000001c0f0f3212 */ /* 0x000fc800078e3cff */
[----:B------:R-:W-:Y:S02]  /*0520*/  @P4 LOP3.LUT R15, R15, R26, RZ, 0x3c, !PT ;  /* 0x0000001a0f0f4212 */ /* 0x000fe400078e3cff */
[----:B------:R-:W-:Y:S01]  /*0530*/  @P1 LOP3.LUT R2, R2, R21, RZ, 0x3c, !PT ;  /* 0x0000001502021212 */ /* 0x000fe200078e3cff */
[----:B------:R-:W4:Y:S04]  /*0540*/  @P5 LDG.E R26, desc[UR4][R10.64+0x64] ;  /* 0x000064040a1a5981 */ /* 0x000f28000c1e1900 */
[----:B------:R-:W4:Y:S01]  /*0550*/  @P3 LDG.E R21, desc[UR4][R10.64+0x40] ;  /* 0x000040040a153981 */ /* 0x000f22000c1e1900 */
[----:B------:R-:W-:Y:S02]  /*0560*/  @P2 LOP3.LUT R4, R4, R23, RZ, 0x3c, !PT ;  /* 0x0000001704042212 */ /* 0x000fe400078e3cff */
[----:B------:R-:W-:Y:S01]  /*0570*/  @P2 LOP3.LUT R2, R2, R25, RZ, 0x3c, !PT ;  /* 0x0000001902022212 */ /* 0x000fe200078e3cff */
[----:B------:R-:W4:Y:S04]  /*0580*/  @P3 LDG.E R23, desc[UR4][R10.64+0x48] ;  /* 0x000048040a173981 */ /* 0x000f28000c1e1900 */
[----:B------:R-:W4:Y:S01]  /*0590*/  @P4 LDG.E R25, desc[UR4][R10.64+0x54] ;  /* 0x000054040a194981 */ /* 0x000f22000c1e1900 */
[----:B--2---:R-:W-:-:S03]  /*05a0*/  @P1 LOP3.LUT R5, R5, R18, RZ, 0x3c, !PT ;  /* 0x0000001205051212 */ /* 0x004fc600078e3cff */
[----:B------:R-:W2:Y:S01]  /*05b0*/  @P3 LDG.E R18, desc[UR4][R10.64+0x44] ;  /* 0x000044040a123981 */ /* 0x000ea2000c1e1900 */
[----:B---3--:R-:W-:-:S03]  /*05c0*/  @P2 LOP3.LUT R5, R5, R20, RZ, 0x3c, !PT ;  /* 0x0000001405052212 */ /* 0x008fc600078e3cff */
[----:B------:R-:W3:Y:S01]  /*05d0*/  @P4 LDG.E R20, desc[UR4][R10.64+0x58] ;  /* 0x000058040a144981 */ /* 0x000ee2000c1e1900 */
[----:B----4-:R-:W-:-:S03]  /*05e0*/  @P3 LOP3.LUT R3, R3, R22, RZ, 0x3c, !PT ;  /* 0x0000001603033212 */ /* 0x010fc600078e3cff */
[----:B------:R-:W4:Y:S01]  /*05f0*/  @P4 LDG.E R22, desc[UR4][R10.64+0x60] ;  /* 0x000060040a164981 */ /* 0x000f22000c1e1900 */
[----:B------:R-:W-:Y:S02]  /*0600*/  LOP3.LUT P0, RZ, R24, 0x80, RZ, 0xc0, !PT ;  /* 0x0000008018ff7812 */ /* 0x000fe4000780c0ff */
[----:B------:R-:W-:Y:S02]  /*0610*/  @P5 LOP3.LUT R15, R15, R26, RZ, 0x3c, !PT ;  /* 0x0000001a0f0f5212 */ /* 0x000fe400078e3cff */
[----:B------:R-:W4:Y:S01]  /*0620*/  @P6 LDG.E R26, desc[UR4][R10.64+0x78] ;  /* 0x000078040a1a6981 */ /* 0x000f22000c1e1900 */
[----:B------:R-:W-:-:S03]  /*0630*/  @P3 LOP3.LUT R4, R4, R21, RZ, 0x3c, !PT ;  /* 0x0000001504043212 */ /* 0x000fc600078e3cff */
[----:B------:R-:W4:Y:S01]  /*0640*/  @P4 LDG.E R21, desc[UR4][R10.64+0x5c] ;  /* 0x00005c040a154981 */ /* 0x000f22000c1e1900 */
[----:B------:R-:W-:-:S03]  /*0650*/  @P3 LOP3.LUT R2, R2, R23, RZ, 0x3c, !PT ;  /* 0x0000001702023212 */ /* 0x000fc600078e3cff */
[----:B------:R-:W4:Y:S01]  /*0660*/  @P5 LDG.E R23, desc[UR4][R10.64+0x68] ;  /* 0x000068040a175981 */ /* 0x000f22000c1e1900 */
[----:B------:R-:W-:-:S03]  /*0670*/  @P4 LOP3.LUT R4, R4, R25, RZ, 0x3c, !PT ;  /* 0x0000001904044212 */ /* 0x000fc600078e3cff */
[----:B------:R-:W4:Y:S01]  /*0680*/  @P5 LDG.E R25, desc[UR4][R10.64+0x70] ;  /* 0x000070040a195981 */ /* 0x000f22000c1e1900 */
[----:B--2---:R-:W-:-:S03]  /*0690*/  @P3 LOP3.LUT R5, R5, R18, RZ, 0x3c, !PT ;  /* 0x0000001205053212 */ /* 0x004fc600078e3cff */
[----:B------:R-:W2:Y:S01]  /*06a0*/  @P5 LDG.E R18, desc[UR4][R10.64+0x6c] ;  /* 0x00006c040a125981 */ /* 0x000ea2000c1e1900 */
[----:B---3--:R-:W-:-:S03]  /*06b0*/  @P4 LOP3.LUT R5, R5, R20, RZ, 0x3c, !PT ;  /* 0x0000001405054212 */ /* 0x008fc600078e3cff */
[----:B------:R-:W3:Y:S01]  /*06c0*/  @P5 LDG.E R20, desc[UR4][R10.64+0x74] ;  /* 0x000074040a145981 */ /* 0x000ee2000c1e1900 */
[----:B----4-:R-:W-:-:S03]  /*06d0*/  @P4 LOP3.LUT R3, R3, R22, RZ, 0x3c, !PT ;  /* 0x0000001603034212 */ /* 0x010fc600078e3cff */
[----:B------:R-:W4:Y:S01]  /*06e0*/  @P0 LDG.E R22, desc[UR4][R10.64+0x8c] ;  /* 0x00008c040a160981 */ /* 0x000f22000c1e1900 */
[----:B------:R-:W-:-:S03]  /*06f0*/  @P6 LOP3.LUT R15, R15, R26, RZ, 0x3c, !PT ;  /* 0x0000001a0f0f6212 */ /* 0x000fc600078e3cff */
        /* <DEDUP_REMOVED lines=13> */
[----:B------:R-:W-:Y:S02]  /*07d0*/  @P6 LOP3.LUT R4, R4, R27, RZ, 0x3c, !PT ;  /* 0x0000001b04046212 */ /* 0x000fe400078e3cff */
[----:B------:R-:W-:Y:S02]  /*07e0*/  @P6 LOP3.LUT R2, R2, R21, RZ, 0x3c, !PT ;  /* 0x0000001502026212 */ /* 0x000fe400078e3cff */
[----:B------:R-:W-:Y:S02]  /*07f0*/  @P0 LOP3.LUT R4, R4, R23, RZ, 0x3c, !PT ;  /* 0x0000001704040212 */ /* 0x000fe400078e3cff */
[----:B------:R-:W-:Y:S02]  /*0800*/  @P0 LOP3.LUT R2, R2, R25, RZ, 0x3c, !PT ;  /* 0x0000001902020212 */ /* 0x000fe400078e3cff */
[----:B--2---:R-:W-:Y:S02]  /*0810*/  @P6 LOP3.LUT R5, R5, R18, RZ, 0x3c, !PT ;  /* 0x0000001205056212 */ /* 0x004fe400078e3cff */
[----:B---3--:R-:W-:-:S02]  /*0820*/  @P6 LOP3.LUT R3, R3, R20, RZ, 0x3c, !PT ;  /* 0x0000001403036212 */ /* 0x008fc400078e3cff */
[----:B----4-:R-:W-:Y:S02]  /*0830*/  @P0 LOP3.LUT R5, R5, R22, RZ, 0x3c, !PT ;  /* 0x0000001605050212 */ /* 0x010fe400078e3cff */
[----:B------:R-:W-:Y:S02]  /*0840*/  @P0 LOP3.LUT R3, R3, R26, RZ, 0x3c, !PT ;  /* 0x0000001a03030212 */ /* 0x000fe400078e3cff */
[----:B------:R-:W-:-:S13]  /*0850*/  R2P PR, R24.B1, 0x7f ;  /* 0x0000007f18007804 */ /* 0x000fda0000001000 */
[----:B------:R-:W2:Y:S04]  /*0860*/  @P0 LDG.E R18, desc[UR4][R10.64+0xa0] ;  /* 0x0000a0040a120981 */ /* 0x000ea8000c1e1900 */
[----:B------:R-:W3:Y:S04]  /*0870*/  @P1 LDG.E R22, desc[UR4][R10.64+0xb4] ;  /* 0x0000b4040a161981 */ /* 0x000ee8000c1e1900 */
[----:B------:R-:W4:Y:S04]  /*0880*/  @P2 LDG.E R26, desc[UR4][R10.64+0xc8] ;  /* 0x0000c8040a1a2981 */ /* 0x000f28000c1e1900 */
[----:B------:R-:W4:Y:S04]  /*0890*/  @P3 LDG.E R28, desc[UR4][R10.64+0xdc] ;  /* 0x0000dc040a1c3981 */ /* 0x000f28000c1e1900 */
[----:B------:R-:W4:Y:S04]  /*08a0*/  @P0 LDG.E R23, desc[UR4][R10.64+0xa4] ;  /* 0x0000a4040a170981 */ /* 0x000f28000c1e1900 */
[----:B------:R-:W4:Y:S04]  /*08b0*/  @P0 LDG.E R20, desc[UR4][R10.64+0xa8] ;  /* 0x0000a8040a140981 */ /* 0x000f28000c1e1900 */
[----:B------:R-:W4:Y:S04]  /*08c0*/  @P4 LDG.E R25, desc[UR4][R10.64+0xf0] ;  /* 0x0000f0040a194981 */ /* 0x000f28000c1e1900 */
        /* <DEDUP_REMOVED lines=21> */
[----:B------:R-:W-:Y:S02]  /*0a20*/  LOP3.LUT P0, RZ, R24, 0x8000, RZ, 0xc0, !PT ;  /* 0x0000800018ff7812 */ /* 0x000fe4000780c0ff */
[----:B----4-:R-:W-:Y:S01]  /*0a30*/  @P5 LOP3.LUT R15, R15, R26, RZ, 0x3c, !PT ;  /* 0x0000001a0f0f5212 */ /* 0x010fe200078e3cff */
[----:B------:R-:W4:Y:S04]  /*0a40*/  @P3 LDG.E R24, desc[UR4][R10.64+0xe4] ;  /* 0x0000e4040a183981 */ /* 0x000f28000c1e1900 */
[----:B------:R-:W2:Y:S01]  /*0a50*/  @P6 LDG.E R26, desc[UR4][R10.64+0x118] ;  /* 0x000118040a1a6981 */ /* 0x000ea2000c1e1900 */
        /* <DEDUP_REMOVED lines=8> */
[----:B---3--:R-:W-:-:S03]  /*0ae0*/  @P2 LOP3.LUT R3, R3, R22, RZ, 0x3c, !PT ;  /* 0x0000001603032212 */ /* 0x008fc600078e3cff */
[----:B------:R-:W3:Y:S01]  /*0af0*/  @P4 LDG.E R22, desc[UR4][R10.64+0x100] ;  /* 0x000100040a164981 */ /* 0x000ee2000c1e1900 */
[----:B--2---:R-:W-:-:S03]  /*0b00*/  @P6 LOP3.LUT R15, R15, R26, RZ, 0x3c, !PT ;  /* 0x0000001a0f0f6212 */ /* 0x004fc600078e3cff */
[----:B------:R-:W2:Y:S01]  /*0b10*/  @P0 LDG.E R26, desc[UR4][R10.64+0x12c] ;  /* 0x00012c040a1a0981 */ /* 0x000ea2000c1e1900 */
[----:B----4-:R-:W-:-:S03]  /*0b20*/  @P2 LOP3.LUT R2, R2, R23, RZ, 0x3c, !PT ;  /* 0x0000001702022212 */ /* 0x010fc600078e3cff */
[----:B------:R-:W4:Y:S01]  /*0b30*/  @P4 LDG.E R23, desc[UR4][R10.64+0xfc] ;  /* 0x0000fc040a174981 */ /* 0x000f22000c1e1900 */
[----:B------:R-:W-:-:S03]  /*0b40*/  @P2 LOP3.LUT R5, R5, R20, RZ, 0x3c, !PT ;  /* 0x0000001405052212 */ /* 0x000fc600078e3cff */
[----:B------:R-:W4:Y:S01]  /*0b50*/  @P4 LDG.E R20, desc[UR4][R10.64+0xf8] ;  /* 0x0000f8040a144981 */ /* 0x000f22000c1e1900 */
[----:B------:R-:W-:Y:S02]  /*0b60*/  @P3 LOP3.LUT R2, R2, R27, RZ, 0x3c, !PT ;  /* 0x0000001b02023212 */ /* 0x000fe400078e3cff */
[----:B------:R-:W-:Y:S01]  /*0b70*/  @P3 LOP3.LUT R4, R4, R25, RZ, 0x3c, !PT ;  /* 0x0000001904043212 */ /* 0x000fe200078e3cff */
[----:B------:R-:W4:Y:S01]  /*0b80*/  @P5 LDG.E R27, desc[UR4][R10.64+0x110] ;  /* 0x000110040a1b5981 */ /* 0x000f22000c1e1900 */
[----:B------:R-:W-:-:S03]  /*0b90*/  @P3 LOP3.LUT R5, R5, R24, RZ, 0x3c, !PT ;  /* 0x0000001805053212 */ /* 0x000fc600078e3cff */
[----:B------:R-:W4:Y:S04]  /*0ba0*/  @P5 LDG.E R25, desc[UR4][R10.64+0x108] ;  /* 0x000108040a195981 */ /* 0x000f28000c1e1900 */
        /* <DEDUP_REMOVED lines=19> */
[----:B------:R-:W-:-:S05]  /*0ce0*/  VIADD R19, R19, 0x10 ;  /* 0x0000001013137836 */ /* 0x000fca0000000000 */
[----:B------:R-:W-:Y:S02]  /*0cf0*/  ISETP.NE.AND P1, PT, R19, 0x20, PT ;  /* 0x000000201300780c */ /* 0x000fe40003f25270 */
[----:B------:R-:W-:Y:S02]  /*0d00*/  @P5 LOP3.LUT R3, R3, R18, RZ, 0x3c, !PT ;  /* 0x0000001203035212 */ /* 0x000fe400078e3cff */
[----:B------:R-:W-:Y:S02]  /*0d10*/  @P6 LOP3.LUT R4, R4, R21, RZ, 0x3c, !PT ;  /* 0x0000001504046212 */ /* 0x000fe400078e3cff */
[----:B---3--:R-:W-:-:S04]  /*0d20*/  @P6 LOP3.LUT R3, R3, R22, RZ, 0x3c, !PT ;  /* 0x0000001603036212 */ /* 0x008fc800078e3cff */
[----:B--2---:R-:W-:Y:S02]  /*0d30*/  @P0 LOP3.LUT R3, R3, R26, RZ, 0x3c, !PT ;  /* 0x0000001a03030212 */ /* 0x004fe400078e3cff */
[----:B----4-:R-:W-:Y:S02]  /*0d40*/  @P6 LOP3.LUT R2, R2, R23, RZ, 0x3c, !PT ;  /* 0x0000001702026212 */ /* 0x010fe400078e3cff */
[----:B------:R-:W-:Y:S02]  /*0d50*/  @P6 LOP3.LUT R5, R5, R20, RZ, 0x3c, !PT ;  /* 0x0000001405056212 */ /* 0x000fe400078e3cff */
[----:B------:R-:W-:Y:S02]  /*0d60*/  @P0 LOP3.LUT R2, R2, R27, RZ, 0x3c, !PT ;  /* 0x0000001b02020212 */ /* 0x000fe400078e3cff */
[----:B------:R-:W-:Y:S02]  /*0d70*/  @P0 LOP3.LUT R4, R4, R25, RZ, 0x3c, !PT ;  /* 0x0000001904040212 */ /* 0x000fe400078e3cff */
[----:B------:R-:W-:Y:S01]  /*0d80*/  @P0 LOP3.LUT R5, R5, R24, RZ, 0x3c, !PT ;  /* 0x0000001805050212 */ /* 0x000fe200078e3cff */
[----:B------:R-:W-:Y:S06]  /*0d90*/  @P1 BRA `(.L_x_4) ;  /* 0xfffffff400481947 */ /* 0x000fec000383ffff */
[----:B------:R-:W-:-:S05]  /*0da0*/  VIADD R17, R17, 0x1 ;  /* 0x0000000111117836 */ /* 0x000fca0000000000 */
[----:B------:R-:W-:-:S13]  /*0db0*/  ISETP.NE.AND P0, PT, R17, 0x5, PT ;  /* 0x000000051100780c */ /* 0x000fda0003f05270 */
[----:B------:R-:W-:Y:S05]  /*0dc0*/  @P0 BRA `(.L_x_5) ;  /* 0xfffffff400300947 */ /* 0x000fea000383ffff */
[----:B------:R1:W-:Y:S01]  /*0dd0*/  STG.E.64 desc[UR4][R6.64+0x8], R4 ;  /* 0x0000080406007986 */ /* 0x0003e2000c101b04 */
[----:B------:R-:W-:Y:S01]  /*0de0*/  VIADD R14, R14, 0x1 ;  /* 0x000000010e0e7836 */ /* 0x000fe20000000000 */
[----:B------:R-:W-:Y:S02]  /*0df0*/  LOP3.LUT R11, R13, 0x3, RZ, 0xc0, !PT ;  /* 0x000000030d0b7812 */ /* 0x000fe400078ec0ff */
[----:B------:R1:W-:Y:S02]  /*0e00*/  STG.E.64 desc[UR4][R6.64+0x10], R2 ;  /* 0x0000100206007986 */ /* 0x0003e4000c101b04 */
[----:B------:R-:W-:Y:S02]  /*0e10*/  ISETP.GE.U32.AND P0, PT, R14, R11, PT ;  /* 0x0000000b0e00720c */ /* 0x000fe40003f06070 */
[----:B------:R1:W-:Y:S11]  /*0e20*/  STG.E desc[UR4][R6.64+0x4], R15 ;  /* 0x0000040f06007986 */ /* 0x0003f6000c101904 */
[----:B------:R-:W-:Y:S05]  /*0e30*/  @!P0 BRA `(.L_x_6) ;  /* 0xfffffff400048947 */ /* 0x000fea000383ffff */
.L_x_3:
[----:B------:R-:W-:Y:S05]  /*0e40*/  BSYNC.RECONVERGENT B1 ;  /* 0x0000000000017941 */ /* 0x000fea0003800200 */
.L_x_2:
[C---:B------:R-:W-:Y:S01]  /*0e50*/  ISETP.GT.U32.AND P0, PT, R13.reuse, 0x3, PT ;  /* 0x000000030d00780c */ /* 0x040fe20003f04070 */
[----:B------:R-:W-:Y:S01]  /*0e60*/  VIADD R12, R12, 0x1 ;  /* 0x000000010c0c7836 */ /* 0x000fe20000000000 */
[--C-:B------:R-:W-:Y:S02]  /*0e70*/  SHF.R.U64 R13, R13, 0x2, R0.reuse ;  /* 0x000000020d0d7819 */ /* 0x100fe40000001200 */
[----:B------:R-:W-:Y:S02]  /*0e80*/  ISETP.GT.U32.AND.EX P0, PT, R0, RZ, PT, P0 ;  /* 0x000000ff0000720c */ /* 0x000fe40003f04100 */
[----:B------:R-:W-:-:S11]  /*0e90*/  SHF.R.U32.HI R0, RZ, 0x2, R0 ;  /* 0x00000002ff007819 */ /* 0x000fd60000011600 */
[----:B------:R-:W-:Y:S05]  /*0ea0*/  @P0 BRA `(.L_x_7) ;  /* 0xfffffff000c80947 */ /* 0x000fea000383ffff */
.L_x_1:
[----:B------:R-:W-:Y:S05]  /*0eb0*/  BSYNC.RECONVERGENT B0 ;  /* 0x0000000000007941 */ /* 0x000fea0003800200 */
.L_x_0:
[----:B------:R-:W-:Y:S04]  /*0ec0*/  STG.E.64 desc[UR4][R6.64+0x18], RZ ;  /* 0x000018ff06007986 */ /* 0x000fe8000c101b04 */
[----:B------:R-:W-:Y:S04]  /*0ed0*/  STG.E desc[UR4][R6.64+0x20], RZ ;  /* 0x000020ff06007986 */ /* 0x000fe8000c101904 */
[----:B------:R-:W-:Y:S01]  /*0ee0*/  STG.E.64 desc[UR4][R6.64+0x28], RZ ;  /* 0x000028ff06007986 */ /* 0x000fe2000c101b04 */
[----:B------:R-:W-:Y:S05]  /*0ef0*/  EXIT ;  /* 0x000000000000794d */ /* 0x000fea0003800000 */
.L_x_8:
[----:B------:R-:W-:-:S00]  /*0f00*/  BRA `(.L_x_8) ;  /* 0xfffffffc00fc7947 */ /* 0x000fc0000383ffff */
[----:B------:R-:W-:-:S00]  /*0f10*/  NOP ;  /* 0x0000000000007918 */ /* 0x000fc00000000000 */
        /* <DEDUP_REMOVED lines=14> */
.L_x_9:


//--------------------- .nv.global.init           --------------------------
	.section	.nv.global.init,"aw",@progbits
	.align	4
.nv.global.init:
	.type		mrg32k3aM1SubSeq,@object
	.size		mrg32k3aM1SubSeq,(mrg32k3aM2SubSeq - mrg32k3aM1SubSeq)
mrg32k3aM1SubSeq:
        /*0000*/ 	.byte	0x0b, 0xcc, 0xee, 0x04, 0x73, 0x29, 0x8b, 0x6f, 0xf6, 0x53, 0x03, 0xf6, 0x23, 0xf6, 0xea, 0xda
        /* <DEDUP_REMOVED lines=125> */
	.type		mrg32k3aM2SubSeq,@object
	.size		mrg32k3aM2SubSeq,(mrg32k3aM1 - mrg32k3aM2SubSeq)
mrg32k3aM2SubSeq:
        /* <DEDUP_REMOVED lines=126> */
	.type		mrg32k3aM1,@object
	.size		mrg32k3aM1,(mrg32k3aM1Seq - mrg32k3aM1)
mrg32k3aM1:
        /* <DEDUP_REMOVED lines=144> */
	.type		mrg32k3aM1Seq,@object
	.size		mrg32k3aM1Seq,(mrg32k3aM2 - mrg32k3aM1Seq)
mrg32k3aM1Seq:
        /* <DEDUP_REMOVED lines=144> */
	.type		mrg32k3aM2,@object
	.size		mrg32k3aM2,(mrg32k3aM2Seq - mrg32k3aM2)
mrg32k3aM2:
        /* <DEDUP_REMOVED lines=144> */
	.type		mrg32k3aM2Seq,@object
	.size		mrg32k3aM2Seq,(precalc_xorwow_matrix - mrg32k3aM2Seq)
mrg32k3aM2Seq:
        /* <DEDUP_REMOVED lines=144> */
	.type		precalc_xorwow_matrix,@object
	.size		precalc_xorwow_matrix,(precalc_xorwow_offset_matrix - precalc_xorwow_matrix)
precalc_xorwow_matrix:
        /* <DEDUP_REMOVED lines=6400> */
	.type		precalc_xorwow_offset_matrix,@object
	.size		precalc_xorwow_offset_matrix,(.L_1 - precalc_xorwow_offset_matrix)
precalc_xorwow_offset_matrix:
        /* <DEDUP_REMOVED lines=6400> */
.L_1:


//--------------------- .nv.shared.reserved.0     --------------------------
	.section	.nv.shared.reserved.0,"aw",@nobits
	.weak		__nv_reservedSMEM_offset_0_alias
	.size		__nv_reservedSMEM_offset_0_alias, 0, 64
	.other		__nv_reservedSMEM_offset_0_alias,@"STO_CUDA_RESERVED_SHARED STV_DEFAULT"
__nv_reservedSMEM_offset_0_alias:
	.zero		0
	.zero		64


//--------------------- .nv.constant0._Z8init_rngP17curandStateXORWOWm --------------------------
	.section	.nv.constant0._Z8init_rngP17curandStateXORWOWm,"a",@progbits
	.sectionflags	@""
	.align	4
.nv.constant0._Z8init_rngP17curandStateXORWOWm:
	.zero		912


//--------------------- SYMBOLS --------------------------

	.type		.nv.reservedSmem.offset0,@object
	.size		.nv.reservedSmem.offset0,0x4
